//
// Generated by NVIDIA NVVM Compiler
//
// Compiler Build ID: CL-36424714
// Cuda compilation tools, release 13.0, V13.0.88
// Based on NVVM 20.0.0
//

.version 9.0
.target sm_100
.address_size 64

	// .globl	_Z9childkernidPd
.global .align 4 .u32 ii1;

.visible .entry _Z9childkernidPd(
	.param .u32 _Z9childkernidPd_param_0,
	.param .f64 _Z9childkernidPd_param_1,
	.param .u64 .ptr .align 1 _Z9childkernidPd_param_2
)
{
	.reg .b32 	%r<2>;
	.reg .b64 	%rd<5>;
	.reg .b64 	%fd<2>;

	ld.param.u64 	%rd1, [_Z9childkernidPd_param_2];
	cvta.to.global.u64 	%rd2, %rd1;
	mov.u32 	%r1, %tid.x;
	cvt.rn.f64.u32 	%fd1, %r1;
	mul.wide.u32 	%rd3, %r1, 8;
	add.s64 	%rd4, %rd2, %rd3;
	st.global.f64 	[%rd4], %fd1;
	ret;

}
	// .globl	_Z10parentkernPiPdS0_
.visible .entry _Z10parentkernPiPdS0_(
	.param .u64 .ptr .align 1 _Z10parentkernPiPdS0__param_0,
	.param .u64 .ptr .align 1 _Z10parentkernPiPdS0__param_1,
	.param .u64 .ptr .align 1 _Z10parentkernPiPdS0__param_2
)
{
	.reg .b32 	%r<3>;
	.reg .b64 	%rd<6>;

	ld.param.u64 	%rd1, [_Z10parentkernPiPdS0__param_0];
	ld.param.u64 	%rd2, [_Z10parentkernPiPdS0__param_2];
	cvta.to.global.u64 	%rd3, %rd2;
	cvta.to.global.u64 	%rd4, %rd1;
	ld.global.u32 	%r1, [%rd4];
	add.s32 	%r2, %r1, 3;
	st.global.u32 	[ii1], %r2;
	mov.b64 	%rd5, 4612361558371493478;
	st.global.u64 	[%rd3], %rd5;
	ret;

}


// ===== COMPILED SASS (sm_100) =====

	.target	sm_100

	.elftype	@"ET_EXEC"


//--------------------- .note.nv.tkinfo           --------------------------
	.section	.note.nv.tkinfo,"",@"SHT_NOTE"
	.sectionflags	@"SHF_NOTE_NV_TKINFO"
	.tkinfo
        /*0018*/ 	.word	0x00000002
        /*0030*/ 	.string	""
        /*0030*/ 	.string	"ptxas"
        /*0030*/ 	.string	"Cuda compilation tools, release 13.0, V13.0.88"
        /*0030*/ 	.string	"Build cuda_13.0.r13.0/compiler.36424714_0"
        /*0030*/ 	.string	"-arch sm_100 -m 64 "



//--------------------- .note.nv.cuinfo           --------------------------
	.section	.note.nv.cuinfo,"",@"SHT_NOTE"
	.sectionflags	@"SHF_NOTE_NV_CUINFO"
        /*0018*/ 	.short	0x0002
        /*001a*/ 	.short	0x0064
        /*001c*/ 	.short	0x0082
	.zero		2


//--------------------- .nv.info                  --------------------------
	.section	.nv.info,"",@"SHT_CUDA_INFO"
	.align	4


	//----- nvinfo : EIATTR_REGCOUNT
	.align		4
        /*0000*/ 	.byte	0x04, 0x2f
        /*0002*/ 	.short	(.L_2 - .L_1)
	.align		4
.L_1:
        /*0004*/ 	.word	index@(_Z9childkernidPd)
        /*0008*/ 	.word	0x0000000a


	//----- nvinfo : EIATTR_FRAME_SIZE
	.align		4
.L_2:
        /*000c*/ 	.byte	0x04, 0x11
        /*000e*/ 	.short	(.L_4 - .L_3)
	.align		4
.L_3:
        /*0010*/ 	.word	index@(_Z9childkernidPd)
        /*0014*/ 	.word	0x00000000


	//----- nvinfo : EIATTR_REGCOUNT
	.align		4
.L_4:
        /*0018*/ 	.byte	0x04, 0x2f
        /*001a*/ 	.short	(.L_6 - .L_5)
	.align		4
.L_5:
        /*001c*/ 	.word	index@(_Z10parentkernPiPdS0_)
        /*0020*/ 	.word	0x0000000e


	//----- nvinfo : EIATTR_FRAME_SIZE
	.align		4
.L_6:
        /*0024*/ 	.byte	0x04, 0x11
        /*0026*/ 	.short	(.L_8 - .L_7)
	.align		4
.L_7:
        /*0028*/ 	.word	index@(_Z10parentkernPiPdS0_)
        /*002c*/ 	.word	0x00000000


	//----- nvinfo : EIATTR_MIN_STACK_SIZE
	.align		4
.L_8:
        /*0030*/ 	.byte	0x04, 0x12
        /*0032*/ 	.short	(.L_10 - .L_9)
	.align		4
.L_9:
        /*0034*/ 	.word	index@(_Z10parentkernPiPdS0_)
        /*0038*/ 	.word	0x00000000


	//----- nvinfo : EIATTR_MIN_STACK_SIZE
	.align		4
.L_10:
        /*003c*/ 	.byte	0x04, 0x12
        /*003e*/ 	.short	(.L_12 - .L_11)
	.align		4
.L_11:
        /*0040*/ 	.word	index@(_Z9childkernidPd)
        /*0044*/ 	.word	0x00000000
.L_12:


//--------------------- .nv.compat                --------------------------
	.section	.nv.compat,"",@"SHT_CUDA_COMPAT_INFO"
	.align	4
        /*0000*/ 	.byte	0x02, 0x09, 0x00, 0x00, 0x02, 0x02, 0x01, 0x00, 0x02, 0x05, 0x05, 0x00, 0x03, 0x07, 0x01, 0x01
        /*0010*/ 	.byte	0x02, 0x03, 0x00, 0x00, 0x02, 0x06, 0x01, 0x00, 0x04, 0x0b, 0x08, 0x00, 0x09, 0x00, 0x00, 0x00
        /*0020*/ 	.byte	0x00, 0x00, 0x00, 0x00


//--------------------- .nv.info._Z10parentkernPiPdS0_ --------------------------
	.section	.nv.info._Z10parentkernPiPdS0_,"",@"SHT_CUDA_INFO"
	.sectionflags	@""
	.align	4


	//----- nvinfo : EIATTR_CUDA_API_VERSION
	.align		4
        /*0000*/ 	.byte	0x04, 0x37
        /*0002*/ 	.short	(.L_14 - .L_13)
.L_13:
        /*0004*/ 	.word	0x00000082


	//----- nvinfo : EIATTR_KPARAM_INFO
	.align		4
.L_14:
        /*0008*/ 	.byte	0x04, 0x17
        /*000a*/ 	.short	(.L_16 - .L_15)
.L_15:
        /*000c*/ 	.word	0x00000000
        /*0010*/ 	.short	0x0002
        /*0012*/ 	.short	0x0010
        /*0014*/ 	.byte	0x00, 0xf5, 0x21, 0x00


	//----- nvinfo : EIATTR_KPARAM_INFO
	.align		4
.L_16:
        /*0018*/ 	.byte	0x04, 0x17
        /*001a*/ 	.short	(.L_18 - .L_17)
.L_17:
        /*001c*/ 	.word	0x00000000
        /*0020*/ 	.short	0x0001
        /*0022*/ 	.short	0x0008
        /*0024*/ 	.byte	0x00, 0xf5, 0x21, 0x00


	//----- nvinfo : EIATTR_KPARAM_INFO
	.align		4
.L_18:
        /*0028*/ 	.byte	0x04, 0x17
        /*002a*/ 	.short	(.L_20 - .L_19)
.L_19:
        /*002c*/ 	.word	0x00000000
        /*0030*/ 	.short	0x0000
        /*0032*/ 	.short	0x0000
        /*0034*/ 	.byte	0x00, 0xf5, 0x21, 0x00


	//----- nvinfo : EIATTR_SPARSE_MMA_MASK
	.align		4
.L_20:
        /*0038*/ 	.byte	0x03, 0x50
        /*003a*/ 	.short	0x0000


	//----- nvinfo : EIATTR_MAXREG_COUNT
	.align		4
        /*003c*/ 	.byte	0x03, 0x1b
        /*003e*/ 	.short	0x00ff


	//----- nvinfo : EIATTR_MERCURY_ISA_VERSION
	.align		4
        /*0040*/ 	.byte	0x03, 0x5f
        /*0042*/ 	.short	0x0101


	//----- nvinfo : EIATTR_VRC_CTA_INIT_COUNT
	.align		4
        /*0044*/ 	.byte	0x02, 0x4a
	.zero		1
	.zero		1


	//----- nvinfo : EIATTR_EXIT_INSTR_OFFSETS
	.align		4
        /*0048*/ 	.byte	0x04, 0x1c
        /*004a*/ 	.short	(.L_22 - .L_21)


	//   ....[0]....
.L_21:
        /*004c*/ 	.word	0x000000b0


	//----- nvinfo : EIATTR_CBANK_PARAM_SIZE
	.align		4
.L_22:
        /*0050*/ 	.byte	0x03, 0x19
        /*0052*/ 	.short	0x0018


	//----- nvinfo : EIATTR_PARAM_CBANK
	.align		4
        /*0054*/ 	.byte	0x04, 0x0a
        /*0056*/ 	.short	(.L_24 - .L_23)
	.align		4
.L_23:
        /*0058*/ 	.word	index@(.nv.constant0._Z10parentkernPiPdS0_)
        /*005c*/ 	.short	0x0380
        /*005e*/ 	.short	0x0018


	//----- nvinfo : EIATTR_SW_WAR
	.align		4
.L_24:
        /*0060*/ 	.byte	0x04, 0x36
        /*0062*/ 	.short	(.L_26 - .L_25)
.L_25:
        /*0064*/ 	.word	0x00000008
.L_26:


//--------------------- .nv.info._Z9childkernidPd --------------------------
	.section	.nv.info._Z9childkernidPd,"",@"SHT_CUDA_INFO"
	.sectionflags	@""
	.align	4


	//----- nvinfo : EIATTR_CUDA_API_VERSION
	.align		4
        /*0000*/ 	.byte	0x04, 0x37
        /*0002*/ 	.short	(.L_28 - .L_27)
.L_27:
        /*0004*/ 	.word	0x00000082


	//----- nvinfo : EIATTR_KPARAM_INFO
	.align		4
.L_28:
        /*0008*/ 	.byte	0x04, 0x17
        /*000a*/ 	.short	(.L_30 - .L_29)
.L_29:
        /*000c*/ 	.word	0x00000000
        /*0010*/ 	.short	0x0002
        /*0012*/ 	.short	0x0010
        /*0014*/ 	.byte	0x00, 0xf5, 0x21, 0x00


	//----- nvinfo : EIATTR_KPARAM_INFO
	.align		4
.L_30:
        /*0018*/ 	.byte	0x04, 0x17
        /*001a*/ 	.short	(.L_32 - .L_31)
.L_31:
        /*001c*/ 	.word	0x00000000
        /*0020*/ 	.short	0x0001
        /*0022*/ 	.short	0x0008
        /*0024*/ 	.byte	0x00, 0xf0, 0x21, 0x00


	//----- nvinfo : EIATTR_KPARAM_INFO
	.align		4
.L_32:
        /*0028*/ 	.byte	0x04, 0x17
        /*002a*/ 	.short	(.L_34 - .L_33)
.L_33:
        /*002c*/ 	.word	0x00000000
        /*0030*/ 	.short	0x0000
        /*0032*/ 	.short	0x0000
        /*0034*/ 	.byte	0x00, 0xf0, 0x11, 0x00


	//----- nvinfo : EIATTR_SPARSE_MMA_MASK
	.align		4
.L_34:
        /*0038*/ 	.byte	0x03, 0x50
        /*003a*/ 	.short	0x0000


	//----- nvinfo : EIATTR_MAXREG_COUNT
	.align		4
        /*003c*/ 	.byte	0x03, 0x1b
        /*003e*/ 	.short	0x00ff


	//----- nvinfo : EIATTR_MERCURY_ISA_VERSION
	.align		4
        /*0040*/ 	.byte	0x03, 0x5f
        /*0042*/ 	.short	0x0101


	//----- nvinfo : EIATTR_VRC_CTA_INIT_COUNT
	.align		4
        /*0044*/ 	.byte	0x02, 0x4a
	.zero		1
	.zero		1


	//----- nvinfo : EIATTR_EXIT_INSTR_OFFSETS
	.align		4
        /*0048*/ 	.byte	0x04, 0x1c
        /*004a*/ 	.short	(.L_36 - .L_35)


	//   ....[0]....
.L_35:
        /*004c*/ 	.word	0x00000070


	//----- nvinfo : EIATTR_CBANK_PARAM_SIZE
	.align		4
.L_36:
        /*0050*/ 	.byte	0x03, 0x19
        /*0052*/ 	.short	0x0018


	//----- nvinfo : EIATTR_PARAM_CBANK
	.align		4
        /*0054*/ 	.byte	0x04, 0x0a
        /*0056*/ 	.short	(.L_38 - .L_37)
	.align		4
.L_37:
        /*0058*/ 	.word	index@(.nv.constant0._Z9childkernidPd)
        /*005c*/ 	.short	0x0380
        /*005e*/ 	.short	0x0018


	//----- nvinfo : EIATTR_SW_WAR
	.align		4
.L_38:
        /*0060*/ 	.byte	0x04, 0x36
        /*0062*/ 	.short	(.L_40 - .L_39)
.L_39:
        /*0064*/ 	.word	0x00000008
.L_40:


//--------------------- .nv.callgraph             --------------------------
	.section	.nv.callgraph,"",@"SHT_CUDA_CALLGRAPH"
	.align	4
	.sectionentsize	8
	.align		4
        /*0000*/ 	.word	0x00000000
	.align		4
        /*0004*/ 	.word	0xffffffff
	.align		4
        /*0008*/ 	.word	0x00000000
	.align		4
        /*000c*/ 	.word	0xfffffffe
	.align		4
        /*0010*/ 	.word	0x00000000
	.align		4
        /*0014*/ 	.word	0xfffffffd
	.align		4
        /*0018*/ 	.word	0x00000000
	.align		4
        /*001c*/ 	.word	0xfffffffc


//--------------------- .nv.constant4             --------------------------
	.section	.nv.constant4,"a",@progbits
	.align	8
	.align		8
.nv.constant4:
        /*0000*/ 	.dword	ii1


//--------------------- .text._Z10parentkernPiPdS0_ --------------------------
	.section	.text._Z10parentkernPiPdS0_,"ax",@progbits
	.align	128
        .global         _Z10parentkernPiPdS0_
        .type           _Z10parentkernPiPdS0_,@function
        .size           _Z10parentkernPiPdS0_,(.L_x_2 - _Z10parentkernPiPdS0_)
        .other          _Z10parentkernPiPdS0_,@"STO_CUDA_ENTRY STV_DEFAULT"
_Z10parentkernPiPdS0_:
.text._Z10parentkernPiPdS0_:
[----:B------:R-:W-:Y:S08]  /*0000*/  LDC R1, c[0x0][0x37c] ;  /* 0x0000df00ff017b82 */ /* 0x000ff00000000800 */
[----:B------:R-:W0:Y:S01]  /*0010*/  LDC.64 R2, c[0x0][0x380] ;  /* 0x0000e000ff027b82 */ /* 0x000e220000000a00 */
[----:B------:R-:W0:Y:S02]  /*0020*/  LDCU.64 UR4, c[0x0][0x358] ;  /* 0x00006b00ff0477ac */ /* 0x000e240008000a00 */
[----:B0-----:R-:W2:Y:S05]  /*0030*/  LDG.E R2, desc[UR4][R2.64] ;  /* 0x0000000402027981 */ /* 0x001eaa000c1e1900 */
[----:B------:R-:W0:Y:S01]  /*0040*/  LDC.64 R4, c[0x4][RZ] ;  /* 0x01000000ff047b82 */ /* 0x000e220000000a00 */
[----:B------:R-:W-:Y:S01]  /*0050*/  HFMA2 R8, -RZ, RZ, 1638, 1638 ;  /* 0x66666666ff087431 */ /* 0x000fe200000001ff */
[----:B------:R-:W-:-:S06]  /*0060*/  MOV R9, 0x40026666 ;  /* 0x4002666600097802 */ /* 0x000fcc0000000f00 */
[----:B------:R-:W1:Y:S01]  /*0070*/  LDC.64 R6, c[0x0][0x390] ;  /* 0x0000e400ff067b82 */ /* 0x000e620000000a00 */
[----:B--2---:R-:W-:-:S05]  /*0080*/  IADD3 R11, PT, PT, R2, 0x3, RZ ;  /* 0x00000003020b7810 */ /* 0x004fca0007ffe0ff */
[----:B0-----:R-:W-:Y:S04]  /*0090*/  STG.E desc[UR4][R4.64], R11 ;  /* 0x0000000b04007986 */ /* 0x001fe8000c101904 */
[----:B-1----:R-:W-:Y:S01]  /*00a0*/  STG.E.64 desc[UR4][R6.64], R8 ;  /* 0x0000000806007986 */ /* 0x002fe2000c101b04 */
[----:B------:R-:W-:Y:S05]  /*00b0*/  EXIT ;  /* 0x000000000000794d */ /* 0x000fea0003800000 */
.L_x_0:
[----:B------:R-:W-:-:S00]  /*00c0*/  BRA `(.L_x_0) ;  /* 0xfffffffc00fc7947 */ /* 0x000fc0000383ffff */
[----:B------:R-:W-:-:S00]  /*00d0*/  NOP ;  /* 0x0000000000007918 */ /* 0x000fc00000000000 */
        /* <DEDUP_REMOVED lines=10> */
.L_x_2:


//--------------------- .text._Z9childkernidPd    --------------------------
	.section	.text._Z9childkernidPd,"ax",@progbits
	.align	128
        .global         _Z9childkernidPd
        .type           _Z9childkernidPd,@function
        .size           _Z9childkernidPd,(.L_x_3 - _Z9childkernidPd)
        .other          _Z9childkernidPd,@"STO_CUDA_ENTRY STV_DEFAULT"
_Z9childkernidPd:
.text._Z9childkernidPd:
[----:B------:R-:W-:Y:S01]  /*0000*/  LDC R1, c[0x0][0x37c] ;  /* 0x0000df00ff017b82 */ /* 0x000fe20000000800 */
[----:B------:R-:W0:Y:S07]  /*0010*/  S2R R7, SR_TID.X ;  /* 0x0000000000077919 */ /* 0x000e2e0000002100 */
[----:B------:R-:W1:Y:S01]  /*0020*/  LDC.64 R4, c[0x0][0x390] ;  /* 0x0000e400ff047b82 */ /* 0x000e620000000a00 */
[----:B------:R-:W2:Y:S01]  /*0030*/  LDCU.64 UR4, c[0x0][0x358] ;  /* 0x00006b00ff0477ac */ /* 0x000ea20008000a00 */
[----:B0-----:R-:W2:Y:S01]  /*0040*/  I2F.F64.U32 R2, R7 ;  /* 0x0000000700027312 */ /* 0x001ea20000201800 */
[----:B-1----:R-:W-:-:S05]  /*0050*/  IMAD.WIDE.U32 R4, R7, 0x8, R4 ;  /* 0x0000000807047825 */ /* 0x002fca00078e0004 */
[----:B--2---:R-:W-:Y:S01]  /*0060*/  STG.E.64 desc[UR4][R4.64], R2 ;  /* 0x0000000204007986 */ /* 0x004fe2000c101b04 */
[----:B------:R-:W-:Y:S05]  /*0070*/  EXIT ;  /* 0x000000000000794d */ /* 0x000fea0003800000 */
.L_x_1:
        /* <DEDUP_REMOVED lines=16> */
.L_x_3:


//--------------------- .nv.shared.reserved.0     --------------------------
	.section	.nv.shared.reserved.0,"aw",@nobits
	.weak		__nv_reservedSMEM_offset_0_alias
	.size		__nv_reservedSMEM_offset_0_alias, 0, 64
	.other		__nv_reservedSMEM_offset_0_alias,@"STO_CUDA_RESERVED_SHARED STV_DEFAULT"
__nv_reservedSMEM_offset_0_alias:
	.zero		0
	.zero		64


//--------------------- .nv.global                --------------------------
	.section	.nv.global,"aw",@nobits
	.align	4
.nv.global:
	.type		ii1,@object
	.size		ii1,(.L_0 - ii1)
ii1:
	.zero		4
.L_0:


//--------------------- .nv.constant0._Z10parentkernPiPdS0_ --------------------------
	.section	.nv.constant0._Z10parentkernPiPdS0_,"a",@progbits
	.sectionflags	@""
	.align	4
.nv.constant0._Z10parentkernPiPdS0_:
	.zero		920


//--------------------- .nv.constant0._Z9childkernidPd --------------------------
	.section	.nv.constant0._Z9childkernidPd,"a",@progbits
	.sectionflags	@""
	.align	4
.nv.constant0._Z9childkernidPd:
	.zero		920


//--------------------- SYMBOLS --------------------------

	.type		.nv.reservedSmem.offset0,@object
	.size		.nv.reservedSmem.offset0,0x4
